//
// Generated by NVIDIA NVVM Compiler
//
// Compiler Build ID: CL-36424714
// Cuda compilation tools, release 13.0, V13.0.88
// Based on NVVM 20.0.0
//

.version 9.0
.target sm_100
.address_size 64

	// .globl	_Z10reduce_sumPfS_m
// _ZZ10reduce_sumPfS_mE5sdata has been demoted

.visible .entry _Z10reduce_sumPfS_m(
	.param .u64 .ptr .align 1 _Z10reduce_sumPfS_m_param_0,
	.param .u64 .ptr .align 1 _Z10reduce_sumPfS_m_param_1,
	.param .u64 _Z10reduce_sumPfS_m_param_2
)
{
	.reg .pred 	%p<7>;
	.reg .b32 	%r<19>;
	.reg .b32 	%f<10>;
	.reg .b64 	%rd<14>;
	// demoted variable
	.shared .align 4 .b8 _ZZ10reduce_sumPfS_mE5sdata[1024];
	ld.param.u64 	%rd5, [_Z10reduce_sumPfS_m_param_0];
	ld.param.u64 	%rd6, [_Z10reduce_sumPfS_m_param_1];
	ld.param.u64 	%rd7, [_Z10reduce_sumPfS_m_param_2];
	mov.u32 	%r1, %ctaid.x;
	mov.u32 	%r18, %ntid.x;
	mov.u32 	%r3, %tid.x;
	mad.lo.s32 	%r17, %r1, %r18, %r3;
	shl.b32 	%r11, %r3, 2;
	mov.u32 	%r12, _ZZ10reduce_sumPfS_mE5sdata;
	add.s32 	%r5, %r12, %r11;
	mov.b32 	%r13, 0;
	st.shared.u32 	[%r5], %r13;
	cvt.s64.s32 	%rd13, %r17;
	setp.le.u64 	%p1, %rd7, %rd13;
	@%p1 bra 	$L__BB0_4;
	mov.u32 	%r14, %nctaid.x;
	mul.lo.s32 	%r6, %r18, %r14;
	cvta.to.global.u64 	%rd2, %rd5;
	mov.f32 	%f9, 0f00000000;
$L__BB0_2:
	shl.b64 	%rd8, %rd13, 2;
	add.s64 	%rd9, %rd2, %rd8;
	ld.global.f32 	%f4, [%rd9];
	add.f32 	%f9, %f4, %f9;
	add.s32 	%r17, %r17, %r6;
	cvt.s64.s32 	%rd13, %r17;
	setp.gt.u64 	%p2, %rd7, %rd13;
	@%p2 bra 	$L__BB0_2;
	st.shared.f32 	[%r5], %f9;
$L__BB0_4:
	setp.lt.u32 	%p3, %r18, 2;
	@%p3 bra 	$L__BB0_8;
$L__BB0_5:
	shr.u32 	%r10, %r18, 1;
	bar.sync 	0;
	setp.ge.u32 	%p4, %r3, %r10;
	@%p4 bra 	$L__BB0_7;
	shl.b32 	%r15, %r10, 2;
	add.s32 	%r16, %r5, %r15;
	ld.shared.f32 	%f5, [%r16];
	ld.shared.f32 	%f6, [%r5];
	add.f32 	%f7, %f5, %f6;
	st.shared.f32 	[%r5], %f7;
$L__BB0_7:
	setp.gt.u32 	%p5, %r18, 3;
	mov.u32 	%r18, %r10;
	@%p5 bra 	$L__BB0_5;
$L__BB0_8:
	setp.ne.s32 	%p6, %r3, 0;
	@%p6 bra 	$L__BB0_10;
	ld.shared.f32 	%f8, [_ZZ10reduce_sumPfS_mE5sdata];
	cvta.to.global.u64 	%rd10, %rd6;
	mul.wide.u32 	%rd11, %r1, 4;
	add.s64 	%rd12, %rd10, %rd11;
	st.global.f32 	[%rd12], %f8;
$L__BB0_10:
	ret;

}


// ===== COMPILED SASS (sm_100) =====

	.target	sm_100

	.elftype	@"ET_EXEC"


//--------------------- .note.nv.tkinfo           --------------------------
	.section	.note.nv.tkinfo,"",@"SHT_NOTE"
	.sectionflags	@"SHF_NOTE_NV_TKINFO"
	.tkinfo
        /*0018*/ 	.word	0x00000002
        /*0030*/ 	.string	""
        /*0030*/ 	.string	"ptxas"
        /*0030*/ 	.string	"Cuda compilation tools, release 13.0, V13.0.88"
        /*0030*/ 	.string	"Build cuda_13.0.r13.0/compiler.36424714_0"
        /*0030*/ 	.string	"-arch sm_100 -m 64 "



//--------------------- .note.nv.cuinfo           --------------------------
	.section	.note.nv.cuinfo,"",@"SHT_NOTE"
	.sectionflags	@"SHF_NOTE_NV_CUINFO"
        /*0018*/ 	.short	0x0002
        /*001a*/ 	.short	0x0064
        /*001c*/ 	.short	0x0082
	.zero		2


//--------------------- .nv.info                  --------------------------
	.section	.nv.info,"",@"SHT_CUDA_INFO"
	.align	4


	//----- nvinfo : EIATTR_REGCOUNT
	.align		4
        /*0000*/ 	.byte	0x04, 0x2f
        /*0002*/ 	.short	(.L_1 - .L_0)
	.align		4
.L_0:
        /*0004*/ 	.word	index@(_Z10reduce_sumPfS_m)
        /*0008*/ 	.word	0x00000010


	//----- nvinfo : EIATTR_FRAME_SIZE
	.align		4
.L_1:
        /*000c*/ 	.byte	0x04, 0x11
        /*000e*/ 	.short	(.L_3 - .L_2)
	.align		4
.L_2:
        /*0010*/ 	.word	index@(_Z10reduce_sumPfS_m)
        /*0014*/ 	.word	0x00000000


	//----- nvinfo : EIATTR_MIN_STACK_SIZE
	.align		4
.L_3:
        /*0018*/ 	.byte	0x04, 0x12
        /*001a*/ 	.short	(.L_5 - .L_4)
	.align		4
.L_4:
        /*001c*/ 	.word	index@(_Z10reduce_sumPfS_m)
        /*0020*/ 	.word	0x00000000
.L_5:


//--------------------- .nv.compat                --------------------------
	.section	.nv.compat,"",@"SHT_CUDA_COMPAT_INFO"
	.align	4
        /*0000*/ 	.byte	0x02, 0x09, 0x00, 0x00, 0x02, 0x02, 0x01, 0x00, 0x02, 0x05, 0x05, 0x00, 0x03, 0x07, 0x01, 0x01
        /*0010*/ 	.byte	0x02, 0x03, 0x00, 0x00, 0x02, 0x06, 0x01, 0x00, 0x04, 0x0b, 0x08, 0x00, 0x09, 0x00, 0x00, 0x00
        /*0020*/ 	.byte	0x00, 0x00, 0x00, 0x00


//--------------------- .nv.info._Z10reduce_sumPfS_m --------------------------
	.section	.nv.info._Z10reduce_sumPfS_m,"",@"SHT_CUDA_INFO"
	.sectionflags	@""
	.align	4


	//----- nvinfo : EIATTR_CUDA_API_VERSION
	.align		4
        /*0000*/ 	.byte	0x04, 0x37
        /*0002*/ 	.short	(.L_7 - .L_6)
.L_6:
        /*0004*/ 	.word	0x00000082


	//----- nvinfo : EIATTR_KPARAM_INFO
	.align		4
.L_7:
        /*0008*/ 	.byte	0x04, 0x17
        /*000a*/ 	.short	(.L_9 - .L_8)
.L_8:
        /*000c*/ 	.word	0x00000000
        /*0010*/ 	.short	0x0002
        /*0012*/ 	.short	0x0010
        /*0014*/ 	.byte	0x00, 0xf0, 0x21, 0x00


	//----- nvinfo : EIATTR_KPARAM_INFO
	.align		4
.L_9:
        /*0018*/ 	.byte	0x04, 0x17
        /*001a*/ 	.short	(.L_11 - .L_10)
.L_10:
        /*001c*/ 	.word	0x00000000
        /*0020*/ 	.short	0x0001
        /*0022*/ 	.short	0x0008
        /*0024*/ 	.byte	0x00, 0xf5, 0x21, 0x00


	//----- nvinfo : EIATTR_KPARAM_INFO
	.align		4
.L_11:
        /*0028*/ 	.byte	0x04, 0x17
        /*002a*/ 	.short	(.L_13 - .L_12)
.L_12:
        /*002c*/ 	.word	0x00000000
        /*0030*/ 	.short	0x0000
        /*0032*/ 	.short	0x0000
        /*0034*/ 	.byte	0x00, 0xf5, 0x21, 0x00


	//----- nvinfo : EIATTR_SPARSE_MMA_MASK
	.align		4
.L_13:
        /*0038*/ 	.byte	0x03, 0x50
        /*003a*/ 	.short	0x0000


	//----- nvinfo : EIATTR_MAXREG_COUNT
	.align		4
        /*003c*/ 	.byte	0x03, 0x1b
        /*003e*/ 	.short	0x00ff


	//----- nvinfo : EIATTR_NUM_BARRIERS
	.align		4
        /*0040*/ 	.byte	0x02, 0x4c
        /*0042*/ 	.byte	0x01
	.zero		1


	//----- nvinfo : EIATTR_MERCURY_ISA_VERSION
	.align		4
        /*0044*/ 	.byte	0x03, 0x5f
        /*0046*/ 	.short	0x0101


	//----- nvinfo : EIATTR_VRC_CTA_INIT_COUNT
	.align		4
        /*0048*/ 	.byte	0x02, 0x4a
	.zero		1
	.zero		1


	//----- nvinfo : EIATTR_EXIT_INSTR_OFFSETS
	.align		4
        /*004c*/ 	.byte	0x04, 0x1c
        /*004e*/ 	.short	(.L_15 - .L_14)


	//   ....[0]....
.L_14:
        /*0050*/ 	.word	0x00000340


	//   ....[1]....
        /*0054*/ 	.word	0x000003c0


	//----- nvinfo : EIATTR_CRS_STACK_SIZE
	.align		4
.L_15:
        /*0058*/ 	.byte	0x04, 0x1e
        /*005a*/ 	.short	(.L_17 - .L_16)
.L_16:
        /*005c*/ 	.word	0x00000000


	//----- nvinfo : EIATTR_CBANK_PARAM_SIZE
	.align		4
.L_17:
        /*0060*/ 	.byte	0x03, 0x19
        /*0062*/ 	.short	0x0018


	//----- nvinfo : EIATTR_PARAM_CBANK
	.align		4
        /*0064*/ 	.byte	0x04, 0x0a
        /*0066*/ 	.short	(.L_19 - .L_18)
	.align		4
.L_18:
        /*0068*/ 	.word	index@(.nv.constant0._Z10reduce_sumPfS_m)
        /*006c*/ 	.short	0x0380
        /*006e*/ 	.short	0x0018


	//----- nvinfo : EIATTR_SW_WAR
	.align		4
.L_19:
        /*0070*/ 	.byte	0x04, 0x36
        /*0072*/ 	.short	(.L_21 - .L_20)
.L_20:
        /*0074*/ 	.word	0x00000008
.L_21:


//--------------------- .nv.callgraph             --------------------------
	.section	.nv.callgraph,"",@"SHT_CUDA_CALLGRAPH"
	.align	4
	.sectionentsize	8
	.align		4
        /*0000*/ 	.word	0x00000000
	.align		4
        /*0004*/ 	.word	0xffffffff
	.align		4
        /*0008*/ 	.word	0x00000000
	.align		4
        /*000c*/ 	.word	0xfffffffe
	.align		4
        /*0010*/ 	.word	0x00000000
	.align		4
        /*0014*/ 	.word	0xfffffffd
	.align		4
        /*0018*/ 	.word	0x00000000
	.align		4
        /*001c*/ 	.word	0xfffffffc


//--------------------- .text._Z10reduce_sumPfS_m --------------------------
	.section	.text._Z10reduce_sumPfS_m,"ax",@progbits
	.align	128
        .global         _Z10reduce_sumPfS_m
        .type           _Z10reduce_sumPfS_m,@function
        .size           _Z10reduce_sumPfS_m,(.L_x_7 - _Z10reduce_sumPfS_m)
        .other          _Z10reduce_sumPfS_m,@"STO_CUDA_ENTRY STV_DEFAULT"
_Z10reduce_sumPfS_m:
.text._Z10reduce_sumPfS_m:
[----:B------:R-:W-:Y:S01]  /*0000*/  LDC R1, c[0x0][0x37c] ;  /* 0x0000df00ff017b82 */ /* 0x000fe20000000800 */
[----:B------:R-:W0:Y:S07]  /*0010*/  S2R R6, SR_TID.X ;  /* 0x0000000000067919 */ /* 0x000e2e0000002100 */
[----:B------:R-:W1:Y:S01]  /*0020*/  S2UR UR5, SR_CgaCtaId ;  /* 0x00000000000579c3 */ /* 0x000e620000008800 */
[----:B------:R-:W2:Y:S01]  /*0030*/  LDCU UR8, c[0x0][0x360] ;  /* 0x00006c00ff0877ac */ /* 0x000ea20008000800 */
[----:B------:R-:W-:Y:S01]  /*0040*/  BSSY.RECONVERGENT B0, `(.L_x_0) ;  /* 0x0000021000007945 */ /* 0x000fe20003800200 */
[----:B------:R-:W3:Y:S01]  /*0050*/  S2R R9, SR_CTAID.X ;  /* 0x0000000000097919 */ /* 0x000ee20000002500 */
[----:B------:R-:W4:Y:S01]  /*0060*/  LDCU.64 UR10, c[0x0][0x390] ;  /* 0x00007200ff0a77ac */ /* 0x000f220008000a00 */
[----:B------:R-:W-:Y:S01]  /*0070*/  UMOV UR4, 0x400 ;  /* 0x0000040000047882 */ /* 0x000fe20000000000 */
[----:B------:R-:W0:Y:S01]  /*0080*/  LDCU.64 UR6, c[0x0][0x358] ;  /* 0x00006b00ff0677ac */ /* 0x000e220008000a00 */
[----:B------:R-:W0:Y:S01]  /*0090*/  LDCU.64 UR12, c[0x0][0x380] ;  /* 0x00007000ff0c77ac */ /* 0x000e220008000a00 */
[----:B--2---:R-:W-:Y:S01]  /*00a0*/  IMAD.U32 R5, RZ, RZ, UR8 ;  /* 0x00000008ff057e24 */ /* 0x004fe2000f8e00ff */
[----:B-1----:R-:W-:-:S06]  /*00b0*/  ULEA UR4, UR5, UR4, 0x18 ;  /* 0x0000000405047291 */ /* 0x002fcc000f8ec0ff */
[----:B0-----:R-:W-:Y:S01]  /*00c0*/  LEA R4, R6, UR4, 0x2 ;  /* 0x0000000406047c11 */ /* 0x001fe2000f8e10ff */
[----:B---3--:R-:W-:-:S04]  /*00d0*/  IMAD R0, R9, UR8, R6 ;  /* 0x0000000809007c24 */ /* 0x008fc8000f8e0206 */
[----:B------:R0:W-:Y:S01]  /*00e0*/  STS [R4], RZ ;  /* 0x000000ff04007388 */ /* 0x0001e20000000800 */
[----:B----4-:R-:W-:Y:S02]  /*00f0*/  ISETP.GE.U32.AND P0, PT, R0, UR10, PT ;  /* 0x0000000a00007c0c */ /* 0x010fe4000bf06070 */
[----:B------:R-:W-:-:S04]  /*0100*/  SHF.R.S32.HI R2, RZ, 0x1f, R0 ;  /* 0x0000001fff027819 */ /* 0x000fc80000011400 */
[----:B------:R-:W-:-:S13]  /*0110*/  ISETP.GE.U32.AND.EX P0, PT, R2, UR11, PT, P0 ;  /* 0x0000000b02007c0c */ /* 0x000fda000bf06100 */
[----:B0-----:R-:W-:Y:S05]  /*0120*/  @P0 BRA `(.L_x_1) ;  /* 0x0000000000480947 */ /* 0x001fea0003800000 */
[----:B------:R-:W0:Y:S01]  /*0130*/  LDCU UR4, c[0x0][0x370] ;  /* 0x00006e00ff0477ac */ /* 0x000e220008000800 */
[----:B------:R-:W-:Y:S01]  /*0140*/  BSSY.RECONVERGENT B1, `(.L_x_2) ;  /* 0x000000f000017945 */ /* 0x000fe20003800200 */
[----:B------:R-:W-:Y:S02]  /*0150*/  IMAD.MOV.U32 R11, RZ, RZ, R2 ;  /* 0x000000ffff0b7224 */ /* 0x000fe400078e0002 */
[----:B------:R-:W-:Y:S02]  /*0160*/  IMAD.MOV.U32 R8, RZ, RZ, R0 ;  /* 0x000000ffff087224 */ /* 0x000fe400078e0000 */
[----:B------:R-:W-:Y:S02]  /*0170*/  IMAD.MOV.U32 R7, RZ, RZ, RZ ;  /* 0x000000ffff077224 */ /* 0x000fe400078e00ff */
[----:B0-----:R-:W-:-:S07]  /*0180*/  IMAD R13, R5, UR4, RZ ;  /* 0x00000004050d7c24 */ /* 0x001fce000f8e02ff */
.L_x_3:
[----:B------:R-:W-:-:S04]  /*0190*/  LEA R2, P0, R8, UR12, 0x2 ;  /* 0x0000000c08027c11 */ /* 0x000fc8000f8010ff */
[----:B------:R-:W-:-:S05]  /*01a0*/  LEA.HI.X R3, R8, UR13, R11, 0x2, P0 ;  /* 0x0000000d08037c11 */ /* 0x000fca00080f140b */
[----:B------:R-:W2:Y:S01]  /*01b0*/  LDG.E R2, desc[UR6][R2.64] ;  /* 0x0000000602027981 */ /* 0x000ea2000c1e1900 */
[----:B------:R-:W-:-:S04]  /*01c0*/  IMAD.IADD R8, R13, 0x1, R0 ;  /* 0x000000010d087824 */ /* 0x000fc800078e0200 */
[--C-:B------:R-:W-:Y:S01]  /*01d0*/  IMAD.MOV.U32 R0, RZ, RZ, R8.reuse ;  /* 0x000000ffff007224 */ /* 0x100fe200078e0008 */
[----:B------:R-:W-:Y:S02]  /*01e0*/  ISETP.GE.U32.AND P0, PT, R8, UR10, PT ;  /* 0x0000000a08007c0c */ /* 0x000fe4000bf06070 */
[----:B------:R-:W-:-:S04]  /*01f0*/  SHF.R.S32.HI R11, RZ, 0x1f, R8 ;  /* 0x0000001fff0b7819 */ /* 0x000fc80000011408 */
[----:B------:R-:W-:Y:S01]  /*0200*/  ISETP.GE.U32.AND.EX P0, PT, R11, UR11, PT, P0 ;  /* 0x0000000b0b007c0c */ /* 0x000fe2000bf06100 */
[----:B--2---:R-:W-:-:S12]  /*0210*/  FADD R7, R2, R7 ;  /* 0x0000000702077221 */ /* 0x004fd80000000000 */
[----:B------:R-:W-:Y:S05]  /*0220*/  @!P0 BRA `(.L_x_3) ;  /* 0xfffffffc00d88947 */ /* 0x000fea000383ffff */
[----:B------:R-:W-:Y:S05]  /*0230*/  BSYNC.RECONVERGENT B1 ;  /* 0x0000000000017941 */ /* 0x000fea0003800200 */
.L_x_2:
[----:B------:R0:W-:Y:S02]  /*0240*/  STS [R4], R7 ;  /* 0x0000000704007388 */ /* 0x0001e40000000800 */
.L_x_1:
[----:B------:R-:W-:Y:S05]  /*0250*/  BSYNC.RECONVERGENT B0 ;  /* 0x0000000000007941 */ /* 0x000fea0003800200 */
.L_x_0:
[----:B------:R-:W-:Y:S02]  /*0260*/  ISETP.GE.U32.AND P1, PT, R5, 0x2, PT ;  /* 0x000000020500780c */ /* 0x000fe40003f26070 */
[----:B------:R-:W-:-:S11]  /*0270*/  ISETP.NE.AND P0, PT, R6, RZ, PT ;  /* 0x000000ff0600720c */ /* 0x000fd60003f05270 */
[----:B------:R-:W-:Y:S05]  /*0280*/  @!P1 BRA `(.L_x_4) ;  /* 0x00000000002c9947 */ /* 0x000fea0003800000 */
.L_x_5:
[----:B------:R-:W-:Y:S01]  /*0290*/  BAR.SYNC.DEFER_BLOCKING 0x0 ;  /* 0x0000000000007b1d */ /* 0x000fe20000010000 */
[----:B0-----:R-:W-:-:S04]  /*02a0*/  SHF.R.U32.HI R7, RZ, 0x1, R5 ;  /* 0x00000001ff077819 */ /* 0x001fc80000011605 */
[----:B------:R-:W-:-:S13]  /*02b0*/  ISETP.GE.U32.AND P1, PT, R6, R7, PT ;  /* 0x000000070600720c */ /* 0x000fda0003f26070 */
[----:B------:R-:W-:Y:S01]  /*02c0*/  @!P1 IMAD R0, R7, 0x4, R4 ;  /* 0x0000000407009824 */ /* 0x000fe200078e0204 */
[----:B------:R-:W-:Y:S05]  /*02d0*/  @!P1 LDS R3, [R4] ;  /* 0x0000000004039984 */ /* 0x000fea0000000800 */
[----:B------:R-:W0:Y:S02]  /*02e0*/  @!P1 LDS R0, [R0] ;  /* 0x0000000000009984 */ /* 0x000e240000000800 */
[----:B0-----:R-:W-:-:S05]  /*02f0*/  @!P1 FADD R3, R0, R3 ;  /* 0x0000000300039221 */ /* 0x001fca0000000000 */
[----:B------:R1:W-:Y:S01]  /*0300*/  @!P1 STS [R4], R3 ;  /* 0x0000000304009388 */ /* 0x0003e20000000800 */
[----:B------:R-:W-:Y:S01]  /*0310*/  ISETP.GT.U32.AND P1, PT, R5, 0x3, PT ;  /* 0x000000030500780c */ /* 0x000fe20003f24070 */
[----:B------:R-:W-:-:S12]  /*0320*/  IMAD.MOV.U32 R5, RZ, RZ, R7 ;  /* 0x000000ffff057224 */ /* 0x000fd800078e0007 */
[----:B-1----:R-:W-:Y:S05]  /*0330*/  @P1 BRA `(.L_x_5) ;  /* 0xfffffffc00d41947 */ /* 0x002fea000383ffff */
.L_x_4:
[----:B------:R-:W-:Y:S05]  /*0340*/  @P0 EXIT ;  /* 0x000000000000094d */ /* 0x000fea0003800000 */
[----:B------:R-:W1:Y:S01]  /*0350*/  S2UR UR5, SR_CgaCtaId ;  /* 0x00000000000579c3 */ /* 0x000e620000008800 */
[----:B------:R-:W-:-:S07]  /*0360*/  UMOV UR4, 0x400 ;  /* 0x0000040000047882 */ /* 0x000fce0000000000 */
[----:B------:R-:W2:Y:S01]  /*0370*/  LDC.64 R2, c[0x0][0x388] ;  /* 0x0000e200ff027b82 */ /* 0x000ea20000000a00 */
[----:B-1----:R-:W-:Y:S01]  /*0380*/  ULEA UR4, UR5, UR4, 0x18 ;  /* 0x0000000405047291 */ /* 0x002fe2000f8ec0ff */
[----:B--2---:R-:W-:-:S08]  /*0390*/  IMAD.WIDE.U32 R2, R9, 0x4, R2 ;  /* 0x0000000409027825 */ /* 0x004fd000078e0002 */
[----:B------:R-:W1:Y:S04]  /*03a0*/  LDS R5, [UR4] ;  /* 0x00000004ff057984 */ /* 0x000e680008000800 */
[----:B-1----:R-:W-:Y:S01]  /*03b0*/  STG.E desc[UR6][R2.64], R5 ;  /* 0x0000000502007986 */ /* 0x002fe2000c101906 */
[----:B------:R-:W-:Y:S05]  /*03c0*/  EXIT ;  /* 0x000000000000794d */ /* 0x000fea0003800000 */
.L_x_6:
[----:B------:R-:W-:-:S00]  /*03d0*/  BRA `(.L_x_6) ;  /* 0xfffffffc00fc7947 */ /* 0x000fc0000383ffff */
[----:B------:R-:W-:-:S00]  /*03e0*/  NOP ;  /* 0x0000000000007918 */ /* 0x000fc00000000000 */
        /* <DEDUP_REMOVED lines=9> */
.L_x_7:


//--------------------- .nv.shared._Z10reduce_sumPfS_m --------------------------
	.section	.nv.shared._Z10reduce_sumPfS_m,"aw",@nobits
	.sectionflags	@""
	.align	4
.nv.shared._Z10reduce_sumPfS_m:
	.zero		2048


//--------------------- .nv.shared.reserved.0     --------------------------
	.section	.nv.shared.reserved.0,"aw",@nobits
	.weak		__nv_reservedSMEM_offset_0_alias
	.size		__nv_reservedSMEM_offset_0_alias, 0, 64
	.other		__nv_reservedSMEM_offset_0_alias,@"STO_CUDA_RESERVED_SHARED STV_DEFAULT"
__nv_reservedSMEM_offset_0_alias:
	.zero		0
	.zero		64


//--------------------- .nv.constant0._Z10reduce_sumPfS_m --------------------------
	.section	.nv.constant0._Z10reduce_sumPfS_m,"a",@progbits
	.sectionflags	@""
	.align	4
.nv.constant0._Z10reduce_sumPfS_m:
	.zero		920


//--------------------- SYMBOLS --------------------------

	.type		.nv.reservedSmem.offset0,@object
	.size		.nv.reservedSmem.offset0,0x4
	.type		.nv.reservedSmem.cap,@object
	.size		.nv.reservedSmem.cap,0x4
